//
// Generated by NVIDIA NVVM Compiler
//
// Compiler Build ID: CL-34714021
// Cuda compilation tools, release 12.6, V12.6.68
// Based on NVVM 7.0.1
//

.version 8.5
.target sm_52
.address_size 64

	// .globl	copyTileToCanvas

.visible .entry copyTileToCanvas(
	.param .u64 copyTileToCanvas_param_0,
	.param .u32 copyTileToCanvas_param_1,
	.param .u32 copyTileToCanvas_param_2,
	.param .u64 copyTileToCanvas_param_3,
	.param .u32 copyTileToCanvas_param_4,
	.param .u32 copyTileToCanvas_param_5,
	.param .u32 copyTileToCanvas_param_6,
	.param .u32 copyTileToCanvas_param_7,
	.param .u32 copyTileToCanvas_param_8,
	.param .u32 copyTileToCanvas_param_9
)
{
	.reg .pred 	%p<10>;
	.reg .b16 	%rs<4>;
	.reg .f32 	%f<11>;
	.reg .b32 	%r<25>;
	.reg .b64 	%rd<9>;


	ld.param.u64 	%rd1, [copyTileToCanvas_param_0];
	ld.param.u32 	%r7, [copyTileToCanvas_param_1];
	ld.param.u32 	%r8, [copyTileToCanvas_param_2];
	ld.param.u64 	%rd2, [copyTileToCanvas_param_3];
	ld.param.u32 	%r9, [copyTileToCanvas_param_4];
	ld.param.u32 	%r10, [copyTileToCanvas_param_5];
	ld.param.u32 	%r11, [copyTileToCanvas_param_6];
	ld.param.u32 	%r12, [copyTileToCanvas_param_7];
	ld.param.u32 	%r13, [copyTileToCanvas_param_8];
	ld.param.u32 	%r14, [copyTileToCanvas_param_9];
	mov.u32 	%r15, %ntid.x;
	mov.u32 	%r16, %ctaid.x;
	mov.u32 	%r17, %tid.x;
	mad.lo.s32 	%r1, %r16, %r15, %r17;
	mov.u32 	%r18, %ntid.y;
	mov.u32 	%r19, %ctaid.y;
	mov.u32 	%r20, %tid.y;
	mad.lo.s32 	%r2, %r19, %r18, %r20;
	setp.ge.s32 	%p1, %r1, %r13;
	setp.ge.s32 	%p2, %r2, %r14;
	or.pred  	%p3, %p1, %p2;
	@%p3 bra 	$L__BB0_4;

	add.s32 	%r3, %r1, %r11;
	setp.ge.s32 	%p4, %r3, %r7;
	add.s32 	%r4, %r2, %r12;
	setp.ge.s32 	%p5, %r4, %r8;
	or.pred  	%p6, %p4, %p5;
	@%p6 bra 	$L__BB0_4;

	cvt.rn.f32.s32 	%f1, %r9;
	cvt.rn.f32.s32 	%f2, %r13;
	div.rn.f32 	%f3, %f1, %f2;
	cvt.rn.f32.s32 	%f4, %r14;
	cvt.rn.f32.s32 	%f5, %r10;
	div.rn.f32 	%f6, %f5, %f4;
	cvt.rn.f32.s32 	%f7, %r1;
	mul.f32 	%f8, %f3, %f7;
	cvt.rzi.s32.f32 	%r5, %f8;
	cvt.rn.f32.s32 	%f9, %r2;
	mul.f32 	%f10, %f6, %f9;
	cvt.rzi.s32.f32 	%r6, %f10;
	setp.ge.s32 	%p7, %r5, %r9;
	setp.ge.s32 	%p8, %r6, %r10;
	or.pred  	%p9, %p7, %p8;
	@%p9 bra 	$L__BB0_4;

	mad.lo.s32 	%r21, %r6, %r9, %r5;
	mul.lo.s32 	%r22, %r21, 3;
	mad.lo.s32 	%r23, %r4, %r7, %r3;
	mul.lo.s32 	%r24, %r23, 3;
	cvt.s64.s32 	%rd3, %r22;
	cvta.to.global.u64 	%rd4, %rd2;
	add.s64 	%rd5, %rd4, %rd3;
	ld.global.u8 	%rs1, [%rd5];
	cvt.s64.s32 	%rd6, %r24;
	cvta.to.global.u64 	%rd7, %rd1;
	add.s64 	%rd8, %rd7, %rd6;
	st.global.u8 	[%rd8], %rs1;
	ld.global.u8 	%rs2, [%rd5+1];
	st.global.u8 	[%rd8+1], %rs2;
	ld.global.u8 	%rs3, [%rd5+2];
	st.global.u8 	[%rd8+2], %rs3;

$L__BB0_4:
	ret;

}



// ===== COMPILED SASS (sm_100) =====

	.target	sm_100

	.elftype	@"ET_EXEC"


//--------------------- .note.nv.tkinfo           --------------------------
	.section	.note.nv.tkinfo,"",@"SHT_NOTE"
	.sectionflags	@"SHF_NOTE_NV_TKINFO"
	.tkinfo
        /*0018*/ 	.word	0x00000002
        /*0030*/ 	.string	""
        /*0030*/ 	.string	"ptxas"
        /*0030*/ 	.string	"Cuda compilation tools, release 13.0, V13.0.88"
        /*0030*/ 	.string	"Build cuda_13.0.r13.0/compiler.36424714_0"
        /*0030*/ 	.string	"-arch sm_100 "



//--------------------- .note.nv.cuinfo           --------------------------
	.section	.note.nv.cuinfo,"",@"SHT_NOTE"
	.sectionflags	@"SHF_NOTE_NV_CUINFO"
        /*0018*/ 	.short	0x0002
        /*001a*/ 	.short	0x0034
        /*001c*/ 	.short	0x0082
	.zero		2


//--------------------- .nv.info                  --------------------------
	.section	.nv.info,"",@"SHT_CUDA_INFO"
	.align	4


	//----- nvinfo : EIATTR_REGCOUNT
	.align		4
        /*0000*/ 	.byte	0x04, 0x2f
        /*0002*/ 	.short	(.L_1 - .L_0)
	.align		4
.L_0:
        /*0004*/ 	.word	index@(copyTileToCanvas)
        /*0008*/ 	.word	0x00000013


	//----- nvinfo : EIATTR_FRAME_SIZE
	.align		4
.L_1:
        /*000c*/ 	.byte	0x04, 0x11
        /*000e*/ 	.short	(.L_3 - .L_2)
	.align		4
.L_2:
        /*0010*/ 	.word	index@($__internal_0_$__cuda_sm3x_div_rn_noftz_f32_slowpath)
        /*0014*/ 	.word	0x00000000


	//----- nvinfo : EIATTR_FRAME_SIZE
	.align		4
.L_3:
        /*0018*/ 	.byte	0x04, 0x11
        /*001a*/ 	.short	(.L_5 - .L_4)
	.align		4
.L_4:
        /*001c*/ 	.word	index@(copyTileToCanvas)
        /*0020*/ 	.word	0x00000000


	//----- nvinfo : EIATTR_MIN_STACK_SIZE
	.align		4
.L_5:
        /*0024*/ 	.byte	0x04, 0x12
        /*0026*/ 	.short	(.L_7 - .L_6)
	.align		4
.L_6:
        /*0028*/ 	.word	index@(copyTileToCanvas)
        /*002c*/ 	.word	0x00000000
.L_7:


//--------------------- .nv.compat                --------------------------
	.section	.nv.compat,"",@"SHT_CUDA_COMPAT_INFO"
	.align	4
        /*0000*/ 	.byte	0x02, 0x09, 0x00, 0x00, 0x02, 0x02, 0x01, 0x00, 0x02, 0x05, 0x05, 0x00, 0x03, 0x07, 0x01, 0x01
        /*0010*/ 	.byte	0x02, 0x03, 0x00, 0x00, 0x02, 0x06, 0x01, 0x00, 0x04, 0x0b, 0x08, 0x00, 0x01, 0x00, 0x00, 0x00
        /*0020*/ 	.byte	0x00, 0x00, 0x00, 0x00


//--------------------- .nv.info.copyTileToCanvas --------------------------
	.section	.nv.info.copyTileToCanvas,"",@"SHT_CUDA_INFO"
	.sectionflags	@""
	.align	4


	//----- nvinfo : EIATTR_CUDA_API_VERSION
	.align		4
        /*0000*/ 	.byte	0x04, 0x37
        /*0002*/ 	.short	(.L_9 - .L_8)
.L_8:
        /*0004*/ 	.word	0x00000082


	//----- nvinfo : EIATTR_KPARAM_INFO
	.align		4
.L_9:
        /*0008*/ 	.byte	0x04, 0x17
        /*000a*/ 	.short	(.L_11 - .L_10)
.L_10:
        /*000c*/ 	.word	0x00000000
        /*0010*/ 	.short	0x0009
        /*0012*/ 	.short	0x002c
        /*0014*/ 	.byte	0x00, 0xf0, 0x11, 0x00


	//----- nvinfo : EIATTR_KPARAM_INFO
	.align		4
.L_11:
        /*0018*/ 	.byte	0x04, 0x17
        /*001a*/ 	.short	(.L_13 - .L_12)
.L_12:
        /*001c*/ 	.word	0x00000000
        /*0020*/ 	.short	0x0008
        /*0022*/ 	.short	0x0028
        /*0024*/ 	.byte	0x00, 0xf0, 0x11, 0x00


	//----- nvinfo : EIATTR_KPARAM_INFO
	.align		4
.L_13:
        /*0028*/ 	.byte	0x04, 0x17
        /*002a*/ 	.short	(.L_15 - .L_14)
.L_14:
        /*002c*/ 	.word	0x00000000
        /*0030*/ 	.short	0x0007
        /*0032*/ 	.short	0x0024
        /*0034*/ 	.byte	0x00, 0xf0, 0x11, 0x00


	//----- nvinfo : EIATTR_KPARAM_INFO
	.align		4
.L_15:
        /*0038*/ 	.byte	0x04, 0x17
        /*003a*/ 	.short	(.L_17 - .L_16)
.L_16:
        /*003c*/ 	.word	0x00000000
        /*0040*/ 	.short	0x0006
        /*0042*/ 	.short	0x0020
        /*0044*/ 	.byte	0x00, 0xf0, 0x11, 0x00


	//----- nvinfo : EIATTR_KPARAM_INFO
	.align		4
.L_17:
        /*0048*/ 	.byte	0x04, 0x17
        /*004a*/ 	.short	(.L_19 - .L_18)
.L_18:
        /*004c*/ 	.word	0x00000000
        /*0050*/ 	.short	0x0005
        /*0052*/ 	.short	0x001c
        /*0054*/ 	.byte	0x00, 0xf0, 0x11, 0x00


	//----- nvinfo : EIATTR_KPARAM_INFO
	.align		4
.L_19:
        /*0058*/ 	.byte	0x04, 0x17
        /*005a*/ 	.short	(.L_21 - .L_20)
.L_20:
        /*005c*/ 	.word	0x00000000
        /*0060*/ 	.short	0x0004
        /*0062*/ 	.short	0x0018
        /*0064*/ 	.byte	0x00, 0xf0, 0x11, 0x00


	//----- nvinfo : EIATTR_KPARAM_INFO
	.align		4
.L_21:
        /*0068*/ 	.byte	0x04, 0x17
        /*006a*/ 	.short	(.L_23 - .L_22)
.L_22:
        /*006c*/ 	.word	0x00000000
        /*0070*/ 	.short	0x0003
        /*0072*/ 	.short	0x0010
        /*0074*/ 	.byte	0x00, 0xf0, 0x21, 0x00


	//----- nvinfo : EIATTR_KPARAM_INFO
	.align		4
.L_23:
        /*0078*/ 	.byte	0x04, 0x17
        /*007a*/ 	.short	(.L_25 - .L_24)
.L_24:
        /*007c*/ 	.word	0x00000000
        /*0080*/ 	.short	0x0002
        /*0082*/ 	.short	0x000c
        /*0084*/ 	.byte	0x00, 0xf0, 0x11, 0x00


	//----- nvinfo : EIATTR_KPARAM_INFO
	.align		4
.L_25:
        /*0088*/ 	.byte	0x04, 0x17
        /*008a*/ 	.short	(.L_27 - .L_26)
.L_26:
        /*008c*/ 	.word	0x00000000
        /*0090*/ 	.short	0x0001
        /*0092*/ 	.short	0x0008
        /*0094*/ 	.byte	0x00, 0xf0, 0x11, 0x00


	//----- nvinfo : EIATTR_KPARAM_INFO
	.align		4
.L_27:
        /*0098*/ 	.byte	0x04, 0x17
        /*009a*/ 	.short	(.L_29 - .L_28)
.L_28:
        /*009c*/ 	.word	0x00000000
        /*00a0*/ 	.short	0x0000
        /*00a2*/ 	.short	0x0000
        /*00a4*/ 	.byte	0x00, 0xf0, 0x21, 0x00


	//----- nvinfo : EIATTR_SPARSE_MMA_MASK
	.align		4
.L_29:
        /*00a8*/ 	.byte	0x03, 0x50
        /*00aa*/ 	.short	0x0000


	//----- nvinfo : EIATTR_MAXREG_COUNT
	.align		4
        /*00ac*/ 	.byte	0x03, 0x1b
        /*00ae*/ 	.short	0x00ff


	//----- nvinfo : EIATTR_MERCURY_ISA_VERSION
	.align		4
        /*00b0*/ 	.byte	0x03, 0x5f
        /*00b2*/ 	.short	0x0101


	//----- nvinfo : EIATTR_VRC_CTA_INIT_COUNT
	.align		4
        /*00b4*/ 	.byte	0x02, 0x4a
	.zero		1
	.zero		1


	//----- nvinfo : EIATTR_EXIT_INSTR_OFFSETS
	.align		4
        /*00b8*/ 	.byte	0x04, 0x1c
        /*00ba*/ 	.short	(.L_31 - .L_30)


	//   ....[0]....
.L_30:
        /*00bc*/ 	.word	0x000000c0


	//   ....[1]....
        /*00c0*/ 	.word	0x00000130


	//   ....[2]....
        /*00c4*/ 	.word	0x000003a0


	//   ....[3]....
        /*00c8*/ 	.word	0x000004d0


	//----- nvinfo : EIATTR_CRS_STACK_SIZE
	.align		4
.L_31:
        /*00cc*/ 	.byte	0x04, 0x1e
        /*00ce*/ 	.short	(.L_33 - .L_32)
.L_32:
        /*00d0*/ 	.word	0x00000000


	//----- nvinfo : EIATTR_CBANK_PARAM_SIZE
	.align		4
.L_33:
        /*00d4*/ 	.byte	0x03, 0x19
        /*00d6*/ 	.short	0x0030


	//----- nvinfo : EIATTR_PARAM_CBANK
	.align		4
        /*00d8*/ 	.byte	0x04, 0x0a
        /*00da*/ 	.short	(.L_35 - .L_34)
	.align		4
.L_34:
        /*00dc*/ 	.word	index@(.nv.constant0.copyTileToCanvas)
        /*00e0*/ 	.short	0x0380
        /*00e2*/ 	.short	0x0030


	//----- nvinfo : EIATTR_SW_WAR
	.align		4
.L_35:
        /*00e4*/ 	.byte	0x04, 0x36
        /*00e6*/ 	.short	(.L_37 - .L_36)
.L_36:
        /*00e8*/ 	.word	0x00000008
.L_37:


//--------------------- .nv.callgraph             --------------------------
	.section	.nv.callgraph,"",@"SHT_CUDA_CALLGRAPH"
	.align	4
	.sectionentsize	8
	.align		4
        /*0000*/ 	.word	0x00000000
	.align		4
        /*0004*/ 	.word	0xffffffff
	.align		4
        /*0008*/ 	.word	0x00000000
	.align		4
        /*000c*/ 	.word	0xfffffffe
	.align		4
        /*0010*/ 	.word	0x00000000
	.align		4
        /*0014*/ 	.word	0xfffffffd
	.align		4
        /*0018*/ 	.word	0x00000000
	.align		4
        /*001c*/ 	.word	0xfffffffc


//--------------------- .text.copyTileToCanvas    --------------------------
	.section	.text.copyTileToCanvas,"ax",@progbits
	.align	128
        .global         copyTileToCanvas
        .type           copyTileToCanvas,@function
        .size           copyTileToCanvas,(.L_x_11 - copyTileToCanvas)
        .other          copyTileToCanvas,@"STO_CUDA_ENTRY STV_DEFAULT"
copyTileToCanvas:
.text.copyTileToCanvas:
[----:B------:R-:W-:Y:S01]  /*0000*/  LDC R1, c[0x0][0x37c] ;  /* 0x0000df00ff017b82 */ /* 0x000fe20000000800 */
[----:B------:R-:W0:Y:S01]  /*0010*/  S2R R6, SR_CTAID.Y ;  /* 0x0000000000067919 */ /* 0x000e220000002600 */
[----:B------:R-:W1:Y:S01]  /*0020*/  LDCU UR4, c[0x0][0x360] ;  /* 0x00006c00ff0477ac */ /* 0x000e620008000800 */
[----:B------:R-:W0:Y:S01]  /*0030*/  S2R R5, SR_TID.Y ;  /* 0x0000000000057919 */ /* 0x000e220000002200 */
[----:B------:R-:W0:Y:S01]  /*0040*/  LDCU UR5, c[0x0][0x364] ;  /* 0x00006c80ff0577ac */ /* 0x000e220008000800 */
[----:B------:R-:W1:Y:S01]  /*0050*/  S2R R4, SR_CTAID.X ;  /* 0x0000000000047919 */ /* 0x000e620000002500 */
[----:B------:R-:W2:Y:S01]  /*0060*/  LDCU.64 UR6, c[0x0][0x3a8] ;  /* 0x00007500ff0677ac */ /* 0x000ea20008000a00 */
[----:B------:R-:W1:Y:S01]  /*0070*/  S2R R3, SR_TID.X ;  /* 0x0000000000037919 */ /* 0x000e620000002100 */
[----:B0-----:R-:W-:-:S05]  /*0080*/  IMAD R6, R6, UR5, R5 ;  /* 0x0000000506067c24 */ /* 0x001fca000f8e0205 */
[----:B--2---:R-:W-:Y:S01]  /*0090*/  ISETP.GE.AND P0, PT, R6, UR7, PT ;  /* 0x0000000706007c0c */ /* 0x004fe2000bf06270 */
[----:B-1----:R-:W-:-:S05]  /*00a0*/  IMAD R4, R4, UR4, R3 ;  /* 0x0000000404047c24 */ /* 0x002fca000f8e0203 */
[----:B------:R-:W-:-:S13]  /*00b0*/  ISETP.GE.OR P0, PT, R4, UR6, P0 ;  /* 0x0000000604007c0c */ /* 0x000fda0008706670 */
[----:B------:R-:W-:Y:S05]  /*00c0*/  @P0 EXIT ;  /* 0x000000000000094d */ /* 0x000fea0003800000 */
[----:B------:R-:W0:Y:S01]  /*00d0*/  LDCU.64 UR4, c[0x0][0x3a0] ;  /* 0x00007400ff0477ac */ /* 0x000e220008000a00 */
[----:B------:R-:W1:Y:S01]  /*00e0*/  LDCU.64 UR8, c[0x0][0x388] ;  /* 0x00007100ff0877ac */ /* 0x000e620008000a00 */
[----:B0-----:R-:W-:Y:S02]  /*00f0*/  VIADD R5, R6, UR5 ;  /* 0x0000000506057c36 */ /* 0x001fe40008000000 */
[----:B------:R-:W-:-:S03]  /*0100*/  VIADD R2, R4, UR4 ;  /* 0x0000000404027c36 */ /* 0x000fc60008000000 */
[----:B-1----:R-:W-:-:S04]  /*0110*/  ISETP.GE.AND P0, PT, R5, UR9, PT ;  /* 0x0000000905007c0c */ /* 0x002fc8000bf06270 */
[----:B------:R-:W-:-:S13]  /*0120*/  ISETP.GE.OR P0, PT, R2, UR8, P0 ;  /* 0x0000000802007c0c */ /* 0x000fda0008706670 */
[----:B------:R-:W-:Y:S05]  /*0130*/  @P0 EXIT ;  /* 0x000000000000094d */ /* 0x000fea0003800000 */
[----:B------:R-:W0:Y:S01]  /*0140*/  LDCU UR4, c[0x0][0x398] ;  /* 0x00007300ff0477ac */ /* 0x000e220008000800 */
[----:B------:R-:W-:-:S04]  /*0150*/  I2FP.F32.S32 R3, UR6 ;  /* 0x0000000600037c45 */ /* 0x000fc80008201400 */
[----:B------:R-:W1:Y:S01]  /*0160*/  MUFU.RCP R8, R3 ;  /* 0x0000000300087308 */ /* 0x000e620000001000 */
[----:B0-----:R-:W-:-:S07]  /*0170*/  I2FP.F32.S32 R0, UR4 ;  /* 0x0000000400007c45 */ /* 0x001fce0008201400 */
[----:B------:R-:W0:Y:S01]  /*0180*/  FCHK P0, R0, R3 ;  /* 0x0000000300007302 */ /* 0x000e220000000000 */
[----:B-1----:R-:W-:-:S04]  /*0190*/  FFMA R7, -R3, R8, 1 ;  /* 0x3f80000003077423 */ /* 0x002fc80000000108 */
[----:B------:R-:W-:-:S04]  /*01a0*/  FFMA R7, R8, R7, R8 ;  /* 0x0000000708077223 */ /* 0x000fc80000000008 */
[----:B------:R-:W-:-:S04]  /*01b0*/  FFMA R8, R0, R7, RZ ;  /* 0x0000000700087223 */ /* 0x000fc800000000ff */
[----:B------:R-:W-:-:S04]  /*01c0*/  FFMA R9, -R3, R8, R0 ;  /* 0x0000000803097223 */ /* 0x000fc80000000100 */
[----:B------:R-:W-:Y:S01]  /*01d0*/  FFMA R7, R7, R9, R8 ;  /* 0x0000000907077223 */ /* 0x000fe20000000008 */
[----:B0-----:R-:W-:Y:S06]  /*01e0*/  @!P0 BRA `(.L_x_0) ;  /* 0x00000000000c8947 */ /* 0x001fec0003800000 */
[----:B------:R-:W-:-:S07]  /*01f0*/  MOV R8, 0x210 ;  /* 0x0000021000087802 */ /* 0x000fce0000000f00 */
[----:B------:R-:W-:Y:S05]  /*0200*/  CALL.REL.NOINC `($__internal_0_$__cuda_sm3x_div_rn_noftz_f32_slowpath) ;  /* 0x0000000000b47944 */ /* 0x000fea0003c00000 */
[----:B------:R-:W-:-:S07]  /*0210*/  IMAD.MOV.U32 R7, RZ, RZ, R0 ;  /* 0x000000ffff077224 */ /* 0x000fce00078e0000 */
.L_x_0:
[----:B------:R-:W0:Y:S02]  /*0220*/  LDCU UR4, c[0x0][0x3ac] ;  /* 0x00007580ff0477ac */ /* 0x000e240008000800 */
[----:B0-----:R-:W-:Y:S01]  /*0230*/  I2FP.F32.S32 R3, UR4 ;  /* 0x0000000400037c45 */ /* 0x001fe20008201400 */
[----:B------:R-:W0:Y:S03]  /*0240*/  LDCU UR4, c[0x0][0x39c] ;  /* 0x00007380ff0477ac */ /* 0x000e260008000800 */
[----:B------:R-:W1:Y:S01]  /*0250*/  MUFU.RCP R8, R3 ;  /* 0x0000000300087308 */ /* 0x000e620000001000 */
[----:B0-----:R-:W-:Y:S01]  /*0260*/  I2FP.F32.S32 R0, UR4 ;  /* 0x0000000400007c45 */ /* 0x001fe20008201400 */
[----:B-1----:R-:W-:-:S06]  /*0270*/  FFMA R9, -R3, R8, 1 ;  /* 0x3f80000003097423 */ /* 0x002fcc0000000108 */
[----:B------:R-:W0:Y:S01]  /*0280*/  FCHK P0, R0, R3 ;  /* 0x0000000300007302 */ /* 0x000e220000000000 */
        /* <DEDUP_REMOVED lines=8> */
.L_x_1:
[----:B------:R-:W-:Y:S01]  /*0310*/  I2FP.F32.S32 R3, R6 ;  /* 0x0000000600037245 */ /* 0x000fe20000201400 */
[----:B------:R-:W0:Y:S01]  /*0320*/  LDCU.64 UR8, c[0x0][0x398] ;  /* 0x00007300ff0877ac */ /* 0x000e220008000a00 */
[----:B------:R-:W-:-:S03]  /*0330*/  I2FP.F32.S32 R4, R4 ;  /* 0x0000000400047245 */ /* 0x000fc60000201400 */
[----:B------:R-:W-:Y:S02]  /*0340*/  FMUL R3, R3, R8 ;  /* 0x0000000803037220 */ /* 0x000fe40000400000 */
[----:B------:R-:W-:-:S04]  /*0350*/  FMUL R4, R4, R7 ;  /* 0x0000000704047220 */ /* 0x000fc80000400000 */
[----:B------:R-:W0:Y:S08]  /*0360*/  F2I.TRUNC.NTZ R3, R3 ;  /* 0x0000000300037305 */ /* 0x000e30000020f100 */
[----:B------:R-:W1:Y:S01]  /*0370*/  F2I.TRUNC.NTZ R4, R4 ;  /* 0x0000000400047305 */ /* 0x000e62000020f100 */
[----:B0-----:R-:W-:-:S04]  /*0380*/  ISETP.GE.AND P0, PT, R3, UR9, PT ;  /* 0x0000000903007c0c */ /* 0x001fc8000bf06270 */
[----:B-1----:R-:W-:-:S13]  /*0390*/  ISETP.GE.OR P0, PT, R4, UR8, P0 ;  /* 0x0000000804007c0c */ /* 0x002fda0008706670 */
[----:B------:R-:W-:Y:S05]  /*03a0*/  @P0 EXIT ;  /* 0x000000000000094d */ /* 0x000fea0003800000 */
[----:B------:R-:W0:Y:S01]  /*03b0*/  LDCU.64 UR6, c[0x0][0x390] ;  /* 0x00007200ff0677ac */ /* 0x000e220008000a00 */
[----:B------:R-:W-:Y:S01]  /*03c0*/  IMAD R0, R3, UR8, R4 ;  /* 0x0000000803007c24 */ /* 0x000fe2000f8e0204 */
[----:B------:R-:W1:Y:S03]  /*03d0*/  LDCU.64 UR4, c[0x0][0x358] ;  /* 0x00006b00ff0477ac */ /* 0x000e660008000a00 */
[----:B------:R-:W-:Y:S01]  /*03e0*/  IMAD R0, R0, 0x3, RZ ;  /* 0x0000000300007824 */ /* 0x000fe200078e02ff */
[----:B------:R-:W2:Y:S04]  /*03f0*/  LDCU UR9, c[0x0][0x388] ;  /* 0x00007100ff0977ac */ /* 0x000ea80008000800 */
[----:B0-----:R-:W-:-:S04]  /*0400*/  IADD3 R6, P0, PT, R0, UR6, RZ ;  /* 0x0000000600067c10 */ /* 0x001fc8000ff1e0ff */
[----:B------:R-:W-:Y:S01]  /*0410*/  LEA.HI.X.SX32 R7, R0, UR7, 0x1, P0 ;  /* 0x0000000700077c11 */ /* 0x000fe200080f0eff */
[----:B------:R-:W0:Y:S04]  /*0420*/  LDCU.64 UR6, c[0x0][0x380] ;  /* 0x00007000ff0677ac */ /* 0x000e280008000a00 */
[----:B-1----:R-:W3:Y:S01]  /*0430*/  LDG.E.U8 R9, desc[UR4][R6.64] ;  /* 0x0000000406097981 */ /* 0x002ee2000c1e1100 */
[----:B--2---:R-:W-:-:S04]  /*0440*/  IMAD R2, R5, UR9, R2 ;  /* 0x0000000905027c24 */ /* 0x004fc8000f8e0202 */
[----:B------:R-:W-:-:S05]  /*0450*/  IMAD R0, R2, 0x3, RZ ;  /* 0x0000000302007824 */ /* 0x000fca00078e02ff */
[----:B0-----:R-:W-:-:S04]  /*0460*/  IADD3 R2, P0, PT, R0, UR6, RZ ;  /* 0x0000000600027c10 */ /* 0x001fc8000ff1e0ff */
[----:B------:R-:W-:-:S05]  /*0470*/  LEA.HI.X.SX32 R3, R0, UR7, 0x1, P0 ;  /* 0x0000000700037c11 */ /* 0x000fca00080f0eff */
[----:B---3--:R-:W-:Y:S04]  /*0480*/  STG.E.U8 desc[UR4][R2.64], R9 ;  /* 0x0000000902007986 */ /* 0x008fe8000c101104 */
[----:B------:R-:W2:Y:S04]  /*0490*/  LDG.E.U8 R5, desc[UR4][R6.64+0x1] ;  /* 0x0000010406057981 */ /* 0x000ea8000c1e1100 */
[----:B--2---:R-:W-:Y:S04]  /*04a0*/  STG.E.U8 desc[UR4][R2.64+0x1], R5 ;  /* 0x0000010502007986 */ /* 0x004fe8000c101104 */
[----:B------:R-:W2:Y:S04]  /*04b0*/  LDG.E.U8 R11, desc[UR4][R6.64+0x2] ;  /* 0x00000204060b7981 */ /* 0x000ea8000c1e1100 */
[----:B--2---:R-:W-:Y:S01]  /*04c0*/  STG.E.U8 desc[UR4][R2.64+0x2], R11 ;  /* 0x0000020b02007986 */ /* 0x004fe2000c101104 */
[----:B------:R-:W-:Y:S05]  /*04d0*/  EXIT ;  /* 0x000000000000794d */ /* 0x000fea0003800000 */
        .weak           $__internal_0_$__cuda_sm3x_div_rn_noftz_f32_slowpath
        .type           $__internal_0_$__cuda_sm3x_div_rn_noftz_f32_slowpath,@function
        .size           $__internal_0_$__cuda_sm3x_div_rn_noftz_f32_slowpath,(.L_x_11 - $__internal_0_$__cuda_sm3x_div_rn_noftz_f32_slowpath)
$__internal_0_$__cuda_sm3x_div_rn_noftz_f32_slowpath:
[----:B------:R-:W-:Y:S02]  /*04e0*/  SHF.R.U32.HI R10, RZ, 0x17, R3 ;  /* 0x00000017ff0a7819 */ /* 0x000fe40000011603 */
[----:B------:R-:W-:Y:S02]  /*04f0*/  SHF.R.U32.HI R9, RZ, 0x17, R0 ;  /* 0x00000017ff097819 */ /* 0x000fe40000011600 */
[----:B------:R-:W-:Y:S02]  /*0500*/  LOP3.LUT R14, R10, 0xff, RZ, 0xc0, !PT ;  /* 0x000000ff0a0e7812 */ /* 0x000fe400078ec0ff */
[----:B------:R-:W-:-:S03]  /*0510*/  LOP3.LUT R12, R9, 0xff, RZ, 0xc0, !PT ;  /* 0x000000ff090c7812 */ /* 0x000fc600078ec0ff */
[----:B------:R-:W-:Y:S02]  /*0520*/  VIADD R11, R14, 0xffffffff ;  /* 0xffffffff0e0b7836 */ /* 0x000fe40000000000 */
[----:B------:R-:W-:-:S03]  /*0530*/  VIADD R10, R12, 0xffffffff ;  /* 0xffffffff0c0a7836 */ /* 0x000fc60000000000 */
[----:B------:R-:W-:-:S04]  /*0540*/  ISETP.GT.U32.AND P0, PT, R11, 0xfd, PT ;  /* 0x000000fd0b00780c */ /* 0x000fc80003f04070 */
[----:B------:R-:W-:-:S13]  /*0550*/  ISETP.GT.U32.OR P0, PT, R10, 0xfd, P0 ;  /* 0x000000fd0a00780c */ /* 0x000fda0000704470 */
[----:B------:R-:W-:Y:S01]  /*0560*/  @!P0 IMAD.MOV.U32 R9, RZ, RZ, RZ ;  /* 0x000000ffff098224 */ /* 0x000fe200078e00ff */
[----:B------:R-:W-:Y:S06]  /*0570*/  @!P0 BRA `(.L_x_2) ;  /* 0x00000000005c8947 */ /* 0x000fec0003800000 */
[----:B------:R-:W-:Y:S02]  /*0580*/  FSETP.GTU.FTZ.AND P0, PT, |R0|, +INF , PT ;  /* 0x7f8000000000780b */ /* 0x000fe40003f1c200 */
[----:B------:R-:W-:-:S04]  /*0590*/  FSETP.GTU.FTZ.AND P1, PT, |R3|, +INF , PT ;  /* 0x7f8000000300780b */ /* 0x000fc80003f3c200 */
[----:B------:R-:W-:-:S13]  /*05a0*/  PLOP3.LUT P0, PT, P0, P1, PT, 0xf8, 0x8f ;  /* 0x00000000008f781c */ /* 0x000fda0000703f70 */
[----:B------:R-:W-:Y:S05]  /*05b0*/  @P0 BRA `(.L_x_3) ;  /* 0x0000000400440947 */ /* 0x000fea0003800000 */
[----:B------:R-:W-:-:S13]  /*05c0*/  LOP3.LUT P0, RZ, R3, 0x7fffffff, R0, 0xc8, !PT ;  /* 0x7fffffff03ff7812 */ /* 0x000fda000780c800 */
[----:B------:R-:W-:Y:S05]  /*05d0*/  @!P0 BRA `(.L_x_4) ;  /* 0x0000000400348947 */ /* 0x000fea0003800000 */
[C---:B------:R-:W-:Y:S02]  /*05e0*/  FSETP.NEU.FTZ.AND P2, PT, |R0|.reuse, +INF , PT ;  /* 0x7f8000000000780b */ /* 0x040fe40003f5d200 */
[----:B------:R-:W-:Y:S02]  /*05f0*/  FSETP.NEU.FTZ.AND P1, PT, |R3|, +INF , PT ;  /* 0x7f8000000300780b */ /* 0x000fe40003f3d200 */
[----:B------:R-:W-:-:S11]  /*0600*/  FSETP.NEU.FTZ.AND P0, PT, |R0|, +INF , PT ;  /* 0x7f8000000000780b */ /* 0x000fd60003f1d200 */
[----:B------:R-:W-:Y:S05]  /*0610*/  @!P1 BRA !P2, `(.L_x_4) ;  /* 0x0000000400249947 */ /* 0x000fea0005000000 */
[----:B------:R-:W-:-:S04]  /*0620*/  LOP3.LUT P2, RZ, R0, 0x7fffffff, RZ, 0xc0, !PT ;  /* 0x7fffffff00ff7812 */ /* 0x000fc8000784c0ff */
[----:B------:R-:W-:-:S13]  /*0630*/  PLOP3.LUT P1, PT, P1, P2, PT, 0x2f, 0xf2 ;  /* 0x0000000000f2781c */ /* 0x000fda0000f24577 */
[----:B------:R-:W-:Y:S05]  /*0640*/  @P1 BRA `(.L_x_5) ;  /* 0x0000000400101947 */ /* 0x000fea0003800000 */
[----:B------:R-:W-:-:S04]  /*0650*/  LOP3.LUT P1, RZ, R3, 0x7fffffff, RZ, 0xc0, !PT ;  /* 0x7fffffff03ff7812 */ /* 0x000fc8000782c0ff */
[----:B------:R-:W-:-:S13]  /*0660*/  PLOP3.LUT P0, PT, P0, P1, PT, 0x2f, 0xf2 ;  /* 0x0000000000f2781c */ /* 0x000fda0000702577 */
[----:B------:R-:W-:Y:S05]  /*0670*/  @P0 BRA `(.L_x_6) ;  /* 0x0000000000f80947 */ /* 0x000fea0003800000 */
[----:B------:R-:W-:Y:S02]  /*0680*/  ISETP.GE.AND P0, PT, R10, RZ, PT ;  /* 0x000000ff0a00720c */ /* 0x000fe40003f06270 */
[----:B------:R-:W-:-:S11]  /*0690*/  ISETP.GE.AND P1, PT, R11, RZ, PT ;  /* 0x000000ff0b00720c */ /* 0x000fd60003f26270 */
[----:B------:R-:W-:Y:S02]  /*06a0*/  @P0 IMAD.MOV.U32 R9, RZ, RZ, RZ ;  /* 0x000000ffff090224 */ /* 0x000fe400078e00ff */
[----:B------:R-:W-:Y:S01]  /*06b0*/  @!P0 FFMA R0, R0, 1.84467440737095516160e+19, RZ ;  /* 0x5f80000000008823 */ /* 0x000fe200000000ff */
[----:B------:R-:W-:Y:S02]  /*06c0*/  @!P0 IMAD.MOV.U32 R9, RZ, RZ, -0x40 ;  /* 0xffffffc0ff098424 */ /* 0x000fe400078e00ff */
[----:B------:R-:W-:Y:S02]  /*06d0*/  @!P1 FFMA R3, R3, 1.84467440737095516160e+19, RZ ;  /* 0x5f80000003039823 */ /* 0x000fe400000000ff */
[----:B------:R-:W-:-:S07]  /*06e0*/  @!P1 VIADD R9, R9, 0x40 ;  /* 0x0000004009099836 */ /* 0x000fce0000000000 */
.L_x_2:
[----:B------:R-:W-:-:S05]  /*06f0*/  LEA R10, R14, 0xc0800000, 0x17 ;  /* 0xc08000000e0a7811 */ /* 0x000fca00078eb8ff */
[----:B------:R-:W-:Y:S02]  /*0700*/  IMAD.IADD R10, R3, 0x1, -R10 ;  /* 0x00000001030a7824 */ /* 0x000fe400078e0a0a */
[----:B------:R-:W-:Y:S02]  /*0710*/  VIADD R3, R12, 0xffffff81 ;  /* 0xffffff810c037836 */ /* 0x000fe40000000000 */
[----:B------:R0:W1:Y:S01]  /*0720*/  MUFU.RCP R11, R10 ;  /* 0x0000000a000b7308 */ /* 0x0000620000001000 */
[----:B------:R-:W-:Y:S01]  /*0730*/  FADD.FTZ R13, -R10, -RZ ;  /* 0x800000ff0a0d7221 */ /* 0x000fe20000010100 */
[C---:B------:R-:W-:Y:S01]  /*0740*/  IMAD R0, R3.reuse, -0x800000, R0 ;  /* 0xff80000003007824 */ /* 0x040fe200078e0200 */
[----:B0-----:R-:W-:-:S05]  /*0750*/  IADD3 R10, PT, PT, R3, 0x7f, -R14 ;  /* 0x0000007f030a7810 */ /* 0x001fca0007ffe80e */
[----:B------:R-:W-:Y:S02]  /*0760*/  IMAD.IADD R10, R10, 0x1, R9 ;  /* 0x000000010a0a7824 */ /* 0x000fe400078e0209 */
[----:B-1----:R-:W-:-:S04]  /*0770*/  FFMA R12, R11, R13, 1 ;  /* 0x3f8000000b0c7423 */ /* 0x002fc8000000000d */
[----:B------:R-:W-:-:S04]  /*0780*/  FFMA R16, R11, R12, R11 ;  /* 0x0000000c0b107223 */ /* 0x000fc8000000000b */
[----:B------:R-:W-:-:S04]  /*0790*/  FFMA R11, R0, R16, RZ ;  /* 0x00000010000b7223 */ /* 0x000fc800000000ff */
[----:B------:R-:W-:-:S04]  /*07a0*/  FFMA R12, R13, R11, R0 ;  /* 0x0000000b0d0c7223 */ /* 0x000fc80000000000 */
[----:B------:R-:W-:-:S04]  /*07b0*/  FFMA R11, R16, R12, R11 ;  /* 0x0000000c100b7223 */ /* 0x000fc8000000000b */
[----:B------:R-:W-:-:S04]  /*07c0*/  FFMA R12, R13, R11, R0 ;  /* 0x0000000b0d0c7223 */ /* 0x000fc80000000000 */
[----:B------:R-:W-:-:S05]  /*07d0*/  FFMA R0, R16, R12, R11 ;  /* 0x0000000c10007223 */ /* 0x000fca000000000b */
[----:B------:R-:W-:-:S04]  /*07e0*/  SHF.R.U32.HI R3, RZ, 0x17, R0 ;  /* 0x00000017ff037819 */ /* 0x000fc80000011600 */
[----:B------:R-:W-:-:S05]  /*07f0*/  LOP3.LUT R3, R3, 0xff, RZ, 0xc0, !PT ;  /* 0x000000ff03037812 */ /* 0x000fca00078ec0ff */
[----:B------:R-:W-:-:S04]  /*0800*/  IMAD.IADD R13, R3, 0x1, R10 ;  /* 0x00000001030d7824 */ /* 0x000fc800078e020a */
[----:B------:R-:W-:-:S05]  /*0810*/  VIADD R3, R13, 0xffffffff ;  /* 0xffffffff0d037836 */ /* 0x000fca0000000000 */
[----:B------:R-:W-:-:S13]  /*0820*/  ISETP.GE.U32.AND P0, PT, R3, 0xfe, PT ;  /* 0x000000fe0300780c */ /* 0x000fda0003f06070 */
[----:B------:R-:W-:Y:S05]  /*0830*/  @!P0 BRA `(.L_x_7) ;  /* 0x0000000000808947 */ /* 0x000fea0003800000 */
[----:B------:R-:W-:-:S13]  /*0840*/  ISETP.GT.AND P0, PT, R13, 0xfe, PT ;  /* 0x000000fe0d00780c */ /* 0x000fda0003f04270 */
[----:B------:R-:W-:Y:S05]  /*0850*/  @P0 BRA `(.L_x_8) ;  /* 0x00000000006c0947 */ /* 0x000fea0003800000 */
[----:B------:R-:W-:-:S13]  /*0860*/  ISETP.GE.AND P0, PT, R13, 0x1, PT ;  /* 0x000000010d00780c */ /* 0x000fda0003f06270 */
[----:B------:R-:W-:Y:S05]  /*0870*/  @P0 BRA `(.L_x_9) ;  /* 0x0000000000980947 */ /* 0x000fea0003800000 */
[----:B------:R-:W-:Y:S02]  /*0880*/  ISETP.GE.AND P0, PT, R13, -0x18, PT ;  /* 0xffffffe80d00780c */ /* 0x000fe40003f06270 */
[----:B------:R-:W-:-:S11]  /*0890*/  LOP3.LUT R0, R0, 0x80000000, RZ, 0xc0, !PT ;  /* 0x8000000000007812 */ /* 0x000fd600078ec0ff */
[----:B------:R-:W-:Y:S05]  /*08a0*/  @!P0 BRA `(.L_x_9) ;  /* 0x00000000008c8947 */ /* 0x000fea0003800000 */
[CCC-:B------:R-:W-:Y:S01]  /*08b0*/  FFMA.RZ R3, R16.reuse, R12.reuse, R11.reuse ;  /* 0x0000000c10037223 */ /* 0x1c0fe2000000c00b */
[CCC-:B------:R-:W-:Y:S01]  /*08c0*/  FFMA.RM R10, R16.reuse, R12.reuse, R11.reuse ;  /* 0x0000000c100a7223 */ /* 0x1c0fe2000000400b */
[C---:B------:R-:W-:Y:S02]  /*08d0*/  ISETP.NE.AND P2, PT, R13.reuse, RZ, PT ;  /* 0x000000ff0d00720c */ /* 0x040fe40003f45270 */
[----:B------:R-:W-:Y:S02]  /*08e0*/  ISETP.NE.AND P1, PT, R13, RZ, PT ;  /* 0x000000ff0d00720c */ /* 0x000fe40003f25270 */
[----:B------:R-:W-:Y:S01]  /*08f0*/  LOP3.LUT R9, R3, 0x7fffff, RZ, 0xc0, !PT ;  /* 0x007fffff03097812 */ /* 0x000fe200078ec0ff */
[----:B------:R-:W-:Y:S01]  /*0900*/  FFMA.RP R3, R16, R12, R11 ;  /* 0x0000000c10037223 */ /* 0x000fe2000000800b */
[----:B------:R-:W-:Y:S02]  /*0910*/  VIADD R12, R13, 0x20 ;  /* 0x000000200d0c7836 */ /* 0x000fe40000000000 */
[----:B------:R-:W-:Y:S01]  /*0920*/  LOP3.LUT R9, R9, 0x800000, RZ, 0xfc, !PT ;  /* 0x0080000009097812 */ /* 0x000fe200078efcff */
[----:B------:R-:W-:Y:S01]  /*0930*/  IMAD.MOV R11, RZ, RZ, -R13 ;  /* 0x000000ffff0b7224 */ /* 0x000fe200078e0a0d */
[----:B------:R-:W-:-:S02]  /*0940*/  FSETP.NEU.FTZ.AND P0, PT, R3, R10, PT ;  /* 0x0000000a0300720b */ /* 0x000fc40003f1d000 */
[----:B------:R-:W-:Y:S02]  /*0950*/  SHF.L.U32 R12, R9, R12, RZ ;  /* 0x0000000c090c7219 */ /* 0x000fe400000006ff */
[----:B------:R-:W-:Y:S02]  /*0960*/  SEL R10, R11, RZ, P2 ;  /* 0x000000ff0b0a7207 */ /* 0x000fe40001000000 */
[----:B------:R-:W-:Y:S02]  /*0970*/  ISETP.NE.AND P1, PT, R12, RZ, P1 ;  /* 0x000000ff0c00720c */ /* 0x000fe40000f25270 */
[----:B------:R-:W-:Y:S02]  /*0980*/  SHF.R.U32.HI R10, RZ, R10, R9 ;  /* 0x0000000aff0a7219 */ /* 0x000fe40000011609 */
[----:B------:R-:W-:Y:S02]  /*0990*/  PLOP3.LUT P0, PT, P0, P1, PT, 0xf8, 0x8f ;  /* 0x00000000008f781c */ /* 0x000fe40000703f70 */
[----:B------:R-:W-:-:S02]  /*09a0*/  SHF.R.U32.HI R12, RZ, 0x1, R10 ;  /* 0x00000001ff0c7819 */ /* 0x000fc4000001160a */
[----:B------:R-:W-:-:S04]  /*09b0*/  SEL R3, RZ, 0x1, !P0 ;  /* 0x00000001ff037807 */ /* 0x000fc80004000000 */
[----:B------:R-:W-:-:S04]  /*09c0*/  LOP3.LUT R3, R3, 0x1, R12, 0xf8, !PT ;  /* 0x0000000103037812 */ /* 0x000fc800078ef80c */
[----:B------:R-:W-:-:S05]  /*09d0*/  LOP3.LUT R3, R3, R10, RZ, 0xc0, !PT ;  /* 0x0000000a03037212 */ /* 0x000fca00078ec0ff */
[----:B------:R-:W-:-:S05]  /*09e0*/  IMAD.IADD R3, R12, 0x1, R3 ;  /* 0x000000010c037824 */ /* 0x000fca00078e0203 */
[----:B------:R-:W-:Y:S01]  /*09f0*/  LOP3.LUT R0, R3, R0, RZ, 0xfc, !PT ;  /* 0x0000000003007212 */ /* 0x000fe200078efcff */
[----:B------:R-:W-:Y:S06]  /*0a00*/  BRA `(.L_x_9) ;  /* 0x0000000000347947 */ /* 0x000fec0003800000 */
.L_x_8:
[----:B------:R-:W-:-:S04]  /*0a10*/  LOP3.LUT R0, R0, 0x80000000, RZ, 0xc0, !PT ;  /* 0x8000000000007812 */ /* 0x000fc800078ec0ff */
[----:B------:R-:W-:Y:S01]  /*0a20*/  LOP3.LUT R0, R0, 0x7f800000, RZ, 0xfc, !PT ;  /* 0x7f80000000007812 */ /* 0x000fe200078efcff */
[----:B------:R-:W-:Y:S06]  /*0a30*/  BRA `(.L_x_9) ;  /* 0x0000000000287947 */ /* 0x000fec0003800000 */
.L_x_7:
[----:B------:R-:W-:Y:S01]  /*0a40*/  IMAD R0, R10, 0x800000, R0 ;  /* 0x008000000a007824 */ /* 0x000fe200078e0200 */
[----:B------:R-:W-:Y:S06]  /*0a50*/  BRA `(.L_x_9) ;  /* 0x0000000000207947 */ /* 0x000fec0003800000 */
.L_x_6:
[----:B------:R-:W-:-:S04]  /*0a60*/  LOP3.LUT R0, R3, 0x80000000, R0, 0x48, !PT ;  /* 0x8000000003007812 */ /* 0x000fc800078e4800 */
[----:B------:R-:W-:Y:S01]  /*0a70*/  LOP3.LUT R0, R0, 0x7f800000, RZ, 0xfc, !PT ;  /* 0x7f80000000007812 */ /* 0x000fe200078efcff */
[----:B------:R-:W-:Y:S06]  /*0a80*/  BRA `(.L_x_9) ;  /* 0x0000000000147947 */ /* 0x000fec0003800000 */
.L_x_5:
[----:B------:R-:W-:Y:S01]  /*0a90*/  LOP3.LUT R0, R3, 0x80000000, R0, 0x48, !PT ;  /* 0x8000000003007812 */ /* 0x000fe200078e4800 */
[----:B------:R-:W-:Y:S06]  /*0aa0*/  BRA `(.L_x_9) ;  /* 0x00000000000c7947 */ /* 0x000fec0003800000 */
.L_x_4:
[----:B------:R-:W0:Y:S01]  /*0ab0*/  MUFU.RSQ R0, -QNAN ;  /* 0xffc0000000007908 */ /* 0x000e220000001400 */
[----:B------:R-:W-:Y:S05]  /*0ac0*/  BRA `(.L_x_9) ;  /* 0x0000000000047947 */ /* 0x000fea0003800000 */
.L_x_3:
[----:B------:R-:W-:-:S07]  /*0ad0*/  FADD.FTZ R0, R0, R3 ;  /* 0x0000000300007221 */ /* 0x000fce0000010000 */
.L_x_9:
[----:B------:R-:W-:-:S04]  /*0ae0*/  IMAD.MOV.U32 R9, RZ, RZ, 0x0 ;  /* 0x00000000ff097424 */ /* 0x000fc800078e00ff */
[----:B0-----:R-:W-:Y:S05]  /*0af0*/  RET.REL.NODEC R8 `(copyTileToCanvas) ;  /* 0xfffffff408407950 */ /* 0x001fea0003c3ffff */
.L_x_10:
[----:B------:R-:W-:-:S00]  /*0b00*/  BRA `(.L_x_10) ;  /* 0xfffffffc00fc7947 */ /* 0x000fc0000383ffff */
[----:B------:R-:W-:-:S00]  /*0b10*/  NOP ;  /* 0x0000000000007918 */ /* 0x000fc00000000000 */
        /* <DEDUP_REMOVED lines=14> */
.L_x_11:


//--------------------- .nv.shared.reserved.0     --------------------------
	.section	.nv.shared.reserved.0,"aw",@nobits
	.weak		__nv_reservedSMEM_offset_0_alias
	.size		__nv_reservedSMEM_offset_0_alias, 0, 64
	.other		__nv_reservedSMEM_offset_0_alias,@"STO_CUDA_RESERVED_SHARED STV_DEFAULT"
__nv_reservedSMEM_offset_0_alias:
	.zero		0
	.zero		64


//--------------------- .nv.constant0.copyTileToCanvas --------------------------
	.section	.nv.constant0.copyTileToCanvas,"a",@progbits
	.sectionflags	@""
	.align	4
.nv.constant0.copyTileToCanvas:
	.zero		944


//--------------------- SYMBOLS --------------------------

	.type		.nv.reservedSmem.offset0,@object
	.size		.nv.reservedSmem.offset0,0x4
